//
// Generated by NVIDIA NVVM Compiler
//
// Compiler Build ID: CL-36424714
// Cuda compilation tools, release 13.0, V13.0.88
// Based on NVVM 20.0.0
//

.version 9.0
.target sm_100
.address_size 64

	// .globl	_Z9transposePiS_
// _ZZ9transposePiS_E12sharedMemory has been demoted

.visible .entry _Z9transposePiS_(
	.param .u64 .ptr .align 1 _Z9transposePiS__param_0,
	.param .u64 .ptr .align 1 _Z9transposePiS__param_1
)
{
	.reg .b32 	%r<24>;
	.reg .b64 	%rd<9>;
	// demoted variable
	.shared .align 4 .b8 _ZZ9transposePiS_E12sharedMemory[80];
	ld.param.u64 	%rd1, [_Z9transposePiS__param_0];
	ld.param.u64 	%rd2, [_Z9transposePiS__param_1];
	cvta.to.global.u64 	%rd3, %rd2;
	cvta.to.global.u64 	%rd4, %rd1;
	mov.u32 	%r1, %tid.x;
	mov.u32 	%r2, %ctaid.x;
	mov.u32 	%r3, %ntid.x;
	mad.lo.s32 	%r4, %r2, %r3, %r1;
	mov.u32 	%r5, %tid.y;
	mov.u32 	%r6, %ctaid.y;
	mov.u32 	%r7, %ntid.y;
	mad.lo.s32 	%r8, %r6, %r7, %r5;
	mad.lo.s32 	%r9, %r6, %r3, %r1;
	mad.lo.s32 	%r10, %r2, %r7, %r5;
	shl.b32 	%r11, %r4, 4;
	add.s32 	%r12, %r11, %r8;
	shl.b32 	%r13, %r10, 4;
	add.s32 	%r14, %r13, %r9;
	mul.wide.s32 	%rd5, %r12, 4;
	add.s64 	%rd6, %rd4, %rd5;
	ld.global.u32 	%r15, [%rd6];
	mov.u32 	%r16, _ZZ9transposePiS_E12sharedMemory;
	mad.lo.s32 	%r17, %r1, 20, %r16;
	shl.b32 	%r18, %r5, 2;
	add.s32 	%r19, %r17, %r18;
	st.shared.u32 	[%r19], %r15;
	bar.sync 	0;
	mad.lo.s32 	%r20, %r5, 20, %r16;
	shl.b32 	%r21, %r1, 2;
	add.s32 	%r22, %r20, %r21;
	ld.shared.u32 	%r23, [%r22];
	mul.wide.s32 	%rd7, %r14, 4;
	add.s64 	%rd8, %rd3, %rd7;
	st.global.u32 	[%rd8], %r23;
	ret;

}


// ===== COMPILED SASS (sm_100) =====

	.target	sm_100

	.elftype	@"ET_EXEC"


//--------------------- .note.nv.tkinfo           --------------------------
	.section	.note.nv.tkinfo,"",@"SHT_NOTE"
	.sectionflags	@"SHF_NOTE_NV_TKINFO"
	.tkinfo
        /*0018*/ 	.word	0x00000002
        /*0030*/ 	.string	""
        /*0030*/ 	.string	"ptxas"
        /*0030*/ 	.string	"Cuda compilation tools, release 13.0, V13.0.88"
        /*0030*/ 	.string	"Build cuda_13.0.r13.0/compiler.36424714_0"
        /*0030*/ 	.string	"-arch sm_100 -m 64 "



//--------------------- .note.nv.cuinfo           --------------------------
	.section	.note.nv.cuinfo,"",@"SHT_NOTE"
	.sectionflags	@"SHF_NOTE_NV_CUINFO"
        /*0018*/ 	.short	0x0002
        /*001a*/ 	.short	0x0064
        /*001c*/ 	.short	0x0082
	.zero		2


//--------------------- .nv.info                  --------------------------
	.section	.nv.info,"",@"SHT_CUDA_INFO"
	.align	4


	//----- nvinfo : EIATTR_REGCOUNT
	.align		4
        /*0000*/ 	.byte	0x04, 0x2f
        /*0002*/ 	.short	(.L_1 - .L_0)
	.align		4
.L_0:
        /*0004*/ 	.word	index@(_Z9transposePiS_)
        /*0008*/ 	.word	0x00000010


	//----- nvinfo : EIATTR_FRAME_SIZE
	.align		4
.L_1:
        /*000c*/ 	.byte	0x04, 0x11
        /*000e*/ 	.short	(.L_3 - .L_2)
	.align		4
.L_2:
        /*0010*/ 	.word	index@(_Z9transposePiS_)
        /*0014*/ 	.word	0x00000000


	//----- nvinfo : EIATTR_MIN_STACK_SIZE
	.align		4
.L_3:
        /*0018*/ 	.byte	0x04, 0x12
        /*001a*/ 	.short	(.L_5 - .L_4)
	.align		4
.L_4:
        /*001c*/ 	.word	index@(_Z9transposePiS_)
        /*0020*/ 	.word	0x00000000
.L_5:


//--------------------- .nv.compat                --------------------------
	.section	.nv.compat,"",@"SHT_CUDA_COMPAT_INFO"
	.align	4
        /*0000*/ 	.byte	0x02, 0x09, 0x00, 0x00, 0x02, 0x02, 0x01, 0x00, 0x02, 0x05, 0x05, 0x00, 0x03, 0x07, 0x01, 0x01
        /*0010*/ 	.byte	0x02, 0x03, 0x00, 0x00, 0x02, 0x06, 0x01, 0x00, 0x04, 0x0b, 0x08, 0x00, 0x09, 0x00, 0x00, 0x00
        /*0020*/ 	.byte	0x00, 0x00, 0x00, 0x00


//--------------------- .nv.info._Z9transposePiS_ --------------------------
	.section	.nv.info._Z9transposePiS_,"",@"SHT_CUDA_INFO"
	.sectionflags	@""
	.align	4


	//----- nvinfo : EIATTR_CUDA_API_VERSION
	.align		4
        /*0000*/ 	.byte	0x04, 0x37
        /*0002*/ 	.short	(.L_7 - .L_6)
.L_6:
        /*0004*/ 	.word	0x00000082


	//----- nvinfo : EIATTR_KPARAM_INFO
	.align		4
.L_7:
        /*0008*/ 	.byte	0x04, 0x17
        /*000a*/ 	.short	(.L_9 - .L_8)
.L_8:
        /*000c*/ 	.word	0x00000000
        /*0010*/ 	.short	0x0001
        /*0012*/ 	.short	0x0008
        /*0014*/ 	.byte	0x00, 0xf5, 0x21, 0x00


	//----- nvinfo : EIATTR_KPARAM_INFO
	.align		4
.L_9:
        /*0018*/ 	.byte	0x04, 0x17
        /*001a*/ 	.short	(.L_11 - .L_10)
.L_10:
        /*001c*/ 	.word	0x00000000
        /*0020*/ 	.short	0x0000
        /*0022*/ 	.short	0x0000
        /*0024*/ 	.byte	0x00, 0xf5, 0x21, 0x00


	//----- nvinfo : EIATTR_SPARSE_MMA_MASK
	.align		4
.L_11:
        /*0028*/ 	.byte	0x03, 0x50
        /*002a*/ 	.short	0x0000


	//----- nvinfo : EIATTR_MAXREG_COUNT
	.align		4
        /*002c*/ 	.byte	0x03, 0x1b
        /*002e*/ 	.short	0x00ff


	//----- nvinfo : EIATTR_NUM_BARRIERS
	.align		4
        /*0030*/ 	.byte	0x02, 0x4c
        /*0032*/ 	.byte	0x01
	.zero		1


	//----- nvinfo : EIATTR_MERCURY_ISA_VERSION
	.align		4
        /*0034*/ 	.byte	0x03, 0x5f
        /*0036*/ 	.short	0x0101


	//----- nvinfo : EIATTR_VRC_CTA_INIT_COUNT
	.align		4
        /*0038*/ 	.byte	0x02, 0x4a
	.zero		1
	.zero		1


	//----- nvinfo : EIATTR_EXIT_INSTR_OFFSETS
	.align		4
        /*003c*/ 	.byte	0x04, 0x1c
        /*003e*/ 	.short	(.L_13 - .L_12)


	//   ....[0]....
.L_12:
        /*0040*/ 	.word	0x000001e0


	//----- nvinfo : EIATTR_CBANK_PARAM_SIZE
	.align		4
.L_13:
        /*0044*/ 	.byte	0x03, 0x19
        /*0046*/ 	.short	0x0010


	//----- nvinfo : EIATTR_PARAM_CBANK
	.align		4
        /*0048*/ 	.byte	0x04, 0x0a
        /*004a*/ 	.short	(.L_15 - .L_14)
	.align		4
.L_14:
        /*004c*/ 	.word	index@(.nv.constant0._Z9transposePiS_)
        /*0050*/ 	.short	0x0380
        /*0052*/ 	.short	0x0010


	//----- nvinfo : EIATTR_SW_WAR
	.align		4
.L_15:
        /*0054*/ 	.byte	0x04, 0x36
        /*0056*/ 	.short	(.L_17 - .L_16)
.L_16:
        /*0058*/ 	.word	0x00000008
.L_17:


//--------------------- .nv.callgraph             --------------------------
	.section	.nv.callgraph,"",@"SHT_CUDA_CALLGRAPH"
	.align	4
	.sectionentsize	8
	.align		4
        /*0000*/ 	.word	0x00000000
	.align		4
        /*0004*/ 	.word	0xffffffff
	.align		4
        /*0008*/ 	.word	0x00000000
	.align		4
        /*000c*/ 	.word	0xfffffffe
	.align		4
        /*0010*/ 	.word	0x00000000
	.align		4
        /*0014*/ 	.word	0xfffffffd
	.align		4
        /*0018*/ 	.word	0x00000000
	.align		4
        /*001c*/ 	.word	0xfffffffc


//--------------------- .text._Z9transposePiS_    --------------------------
	.section	.text._Z9transposePiS_,"ax",@progbits
	.align	128
        .global         _Z9transposePiS_
        .type           _Z9transposePiS_,@function
        .size           _Z9transposePiS_,(.L_x_1 - _Z9transposePiS_)
        .other          _Z9transposePiS_,@"STO_CUDA_ENTRY STV_DEFAULT"
_Z9transposePiS_:
.text._Z9transposePiS_:
[----:B------:R-:W-:Y:S01]  /*0000*/  LDC R1, c[0x0][0x37c] ;  /* 0x0000df00ff017b82 */ /* 0x000fe20000000800 */
[----:B------:R-:W0:Y:S07]  /*0010*/  S2R R11, SR_TID.X ;  /* 0x00000000000b7919 */ /* 0x000e2e0000002100 */
[----:B------:R-:W0:Y:S01]  /*0020*/  LDC R8, c[0x0][0x360] ;  /* 0x0000d800ff087b82 */ /* 0x000e220000000800 */
[----:B------:R-:W1:Y:S01]  /*0030*/  LDCU.64 UR4, c[0x0][0x358] ;  /* 0x00006b00ff0477ac */ /* 0x000e620008000a00 */
[----:B------:R-:W2:Y:S06]  /*0040*/  S2R R10, SR_TID.Y ;  /* 0x00000000000a7919 */ /* 0x000eac0000002200 */
[----:B------:R-:W0:Y:S08]  /*0050*/  S2UR UR6, SR_CTAID.X ;  /* 0x00000000000679c3 */ /* 0x000e300000002500 */
[----:B------:R-:W2:Y:S08]  /*0060*/  S2UR UR7, SR_CTAID.Y ;  /* 0x00000000000779c3 */ /* 0x000eb00000002600 */
[----:B------:R-:W2:Y:S08]  /*0070*/  LDC R13, c[0x0][0x364] ;  /* 0x0000d900ff0d7b82 */ /* 0x000eb00000000800 */
[----:B------:R-:W3:Y:S01]  /*0080*/  LDC.64 R2, c[0x0][0x380] ;  /* 0x0000e000ff027b82 */ /* 0x000ee20000000a00 */
[----:B0-----:R-:W-:-:S02]  /*0090*/  IMAD R0, R8, UR6, R11 ;  /* 0x0000000608007c24 */ /* 0x001fc4000f8e020b */
[----:B--2---:R-:W-:-:S05]  /*00a0*/  IMAD R5, R13, UR7, R10 ;  /* 0x000000070d057c24 */ /* 0x004fca000f8e020a */
[----:B------:R-:W-:-:S05]  /*00b0*/  LEA R5, R0, R5, 0x4 ;  /* 0x0000000500057211 */ /* 0x000fca00078e20ff */
[----:B---3--:R-:W-:-:S05]  /*00c0*/  IMAD.WIDE R2, R5, 0x4, R2 ;  /* 0x0000000405027825 */ /* 0x008fca00078e0202 */
[----:B-1----:R0:W2:Y:S01]  /*00d0*/  LDG.E R4, desc[UR4][R2.64] ;  /* 0x0000000402047981 */ /* 0x0020a2000c1e1900 */
[----:B------:R-:W-:Y:S01]  /*00e0*/  MOV R0, 0x400 ;  /* 0x0000040000007802 */ /* 0x000fe20000000f00 */
[----:B------:R-:W1:Y:S01]  /*00f0*/  S2R R5, SR_CgaCtaId ;  /* 0x0000000000057919 */ /* 0x000e620000008800 */
[----:B0-----:R-:W0:Y:S02]  /*0100*/  LDC.64 R2, c[0x0][0x388] ;  /* 0x0000e200ff027b82 */ /* 0x001e240000000a00 */
[----:B-1----:R-:W-:-:S05]  /*0110*/  LEA R0, R5, R0, 0x18 ;  /* 0x0000000005007211 */ /* 0x002fca00078ec0ff */
[--C-:B------:R-:W-:Y:S02]  /*0120*/  IMAD R5, R11, 0x14, R0.reuse ;  /* 0x000000140b057824 */ /* 0x100fe400078e0200 */
[----:B------:R-:W-:-:S03]  /*0130*/  IMAD R0, R10, 0x14, R0 ;  /* 0x000000140a007824 */ /* 0x000fc600078e0200 */
[----:B------:R-:W-:Y:S01]  /*0140*/  LEA R7, R10, R5, 0x2 ;  /* 0x000000050a077211 */ /* 0x000fe200078e10ff */
[----:B------:R-:W-:Y:S01]  /*0150*/  IMAD R5, R13, UR6, R10 ;  /* 0x000000060d057c24 */ /* 0x000fe2000f8e020a */
[----:B------:R-:W-:Y:S01]  /*0160*/  LEA R6, R11, R0, 0x2 ;  /* 0x000000000b067211 */ /* 0x000fe200078e10ff */
[----:B------:R-:W-:-:S05]  /*0170*/  IMAD R0, R8, UR7, R11 ;  /* 0x0000000708007c24 */ /* 0x000fca000f8e020b */
[----:B------:R-:W-:-:S05]  /*0180*/  LEA R5, R5, R0, 0x4 ;  /* 0x0000000005057211 */ /* 0x000fca00078e20ff */
[----:B0-----:R-:W-:Y:S01]  /*0190*/  IMAD.WIDE R2, R5, 0x4, R2 ;  /* 0x0000000405027825 */ /* 0x001fe200078e0202 */
[----:B--2---:R-:W-:Y:S01]  /*01a0*/  STS [R7], R4 ;  /* 0x0000000407007388 */ /* 0x004fe20000000800 */
[----:B------:R-:W-:Y:S06]  /*01b0*/  BAR.SYNC.DEFER_BLOCKING 0x0 ;  /* 0x0000000000007b1d */ /* 0x000fec0000010000 */
[----:B------:R-:W0:Y:S04]  /*01c0*/  LDS R9, [R6] ;  /* 0x0000000006097984 */ /* 0x000e280000000800 */
[----:B0-----:R-:W-:Y:S01]  /*01d0*/  STG.E desc[UR4][R2.64], R9 ;  /* 0x0000000902007986 */ /* 0x001fe2000c101904 */
[----:B------:R-:W-:Y:S05]  /*01e0*/  EXIT ;  /* 0x000000000000794d */ /* 0x000fea0003800000 */
.L_x_0:
[----:B------:R-:W-:-:S00]  /*01f0*/  BRA `(.L_x_0) ;  /* 0xfffffffc00fc7947 */ /* 0x000fc0000383ffff */
[----:B------:R-:W-:-:S00]  /*0200*/  NOP ;  /* 0x0000000000007918 */ /* 0x000fc00000000000 */
[----:B------:R-:W-:-:S00]  /*0210*/  NOP ;  /* 0x0000000000007918 */ /* 0x000fc00000000000 */
[----:B------:R-:W-:-:S00]  /*0220*/  NOP ;  /* 0x0000000000007918 */ /* 0x000fc00000000000 */
[----:B------:R-:W-:-:S00]  /*0230*/  NOP ;  /* 0x0000000000007918 */ /* 0x000fc00000000000 */
[----:B------:R-:W-:-:S00]  /*0240*/  NOP ;  /* 0x0000000000007918 */ /* 0x000fc00000000000 */
[----:B------:R-:W-:-:S00]  /*0250*/  NOP ;  /* 0x0000000000007918 */ /* 0x000fc00000000000 */
[----:B------:R-:W-:-:S00]  /*0260*/  NOP ;  /* 0x0000000000007918 */ /* 0x000fc00000000000 */
[----:B------:R-:W-:-:S00]  /*0270*/  NOP ;  /* 0x0000000000007918 */ /* 0x000fc00000000000 */
.L_x_1:


//--------------------- .nv.shared._Z9transposePiS_ --------------------------
	.section	.nv.shared._Z9transposePiS_,"aw",@nobits
	.sectionflags	@""
	.align	4
.nv.shared._Z9transposePiS_:
	.zero		1104


//--------------------- .nv.shared.reserved.0     --------------------------
	.section	.nv.shared.reserved.0,"aw",@nobits
	.weak		__nv_reservedSMEM_offset_0_alias
	.size		__nv_reservedSMEM_offset_0_alias, 0, 64
	.other		__nv_reservedSMEM_offset_0_alias,@"STO_CUDA_RESERVED_SHARED STV_DEFAULT"
__nv_reservedSMEM_offset_0_alias:
	.zero		0
	.zero		64


//--------------------- .nv.constant0._Z9transposePiS_ --------------------------
	.section	.nv.constant0._Z9transposePiS_,"a",@progbits
	.sectionflags	@""
	.align	4
.nv.constant0._Z9transposePiS_:
	.zero		912


//--------------------- SYMBOLS --------------------------

	.type		.nv.reservedSmem.offset0,@object
	.size		.nv.reservedSmem.offset0,0x4
	.type		.nv.reservedSmem.cap,@object
	.size		.nv.reservedSmem.cap,0x4
